//
// Generated by NVIDIA NVVM Compiler
//
// Compiler Build ID: CL-36424714
// Cuda compilation tools, release 13.0, V13.0.88
// Based on NVVM 20.0.0
//

.version 9.0
.target sm_100
.address_size 64

	// .globl	genPtrsKernel

.visible .entry genPtrsKernel(
	.param .u64 .ptr .align 1 genPtrsKernel_param_0,
	.param .u32 genPtrsKernel_param_1,
	.param .u64 .ptr .align 1 genPtrsKernel_param_2,
	.param .u32 genPtrsKernel_param_3,
	.param .u32 genPtrsKernel_param_4
)
{
	.reg .pred 	%p<2>;
	.reg .b32 	%r<10>;
	.reg .b64 	%rd<8>;

	ld.param.u64 	%rd1, [genPtrsKernel_param_0];
	ld.param.u32 	%r2, [genPtrsKernel_param_1];
	ld.param.u64 	%rd2, [genPtrsKernel_param_2];
	ld.param.u32 	%r3, [genPtrsKernel_param_3];
	ld.param.u32 	%r4, [genPtrsKernel_param_4];
	mov.u32 	%r5, %ctaid.x;
	mov.u32 	%r6, %ntid.x;
	mov.u32 	%r7, %tid.x;
	mad.lo.s32 	%r1, %r5, %r6, %r7;
	setp.ge.s32 	%p1, %r1, %r4;
	@%p1 bra 	$L__BB0_2;
	cvta.to.global.u64 	%rd3, %rd2;
	mul.lo.s32 	%r8, %r2, %r1;
	mul.wide.s32 	%rd4, %r8, 8;
	add.s64 	%rd5, %rd1, %rd4;
	mul.lo.s32 	%r9, %r3, %r1;
	mul.wide.s32 	%rd6, %r9, 8;
	add.s64 	%rd7, %rd3, %rd6;
	st.global.u64 	[%rd7], %rd5;
$L__BB0_2:
	ret;

}


// ===== COMPILED SASS (sm_100) =====

	.target	sm_100

	.elftype	@"ET_EXEC"


//--------------------- .note.nv.tkinfo           --------------------------
	.section	.note.nv.tkinfo,"",@"SHT_NOTE"
	.sectionflags	@"SHF_NOTE_NV_TKINFO"
	.tkinfo
        /*0018*/ 	.word	0x00000002
        /*0030*/ 	.string	""
        /*0030*/ 	.string	"ptxas"
        /*0030*/ 	.string	"Cuda compilation tools, release 13.0, V13.0.88"
        /*0030*/ 	.string	"Build cuda_13.0.r13.0/compiler.36424714_0"
        /*0030*/ 	.string	"-arch sm_100 -m 64 "



//--------------------- .note.nv.cuinfo           --------------------------
	.section	.note.nv.cuinfo,"",@"SHT_NOTE"
	.sectionflags	@"SHF_NOTE_NV_CUINFO"
        /*0018*/ 	.short	0x0002
        /*001a*/ 	.short	0x0064
        /*001c*/ 	.short	0x0082
	.zero		2


//--------------------- .nv.info                  --------------------------
	.section	.nv.info,"",@"SHT_CUDA_INFO"
	.align	4


	//----- nvinfo : EIATTR_REGCOUNT
	.align		4
        /*0000*/ 	.byte	0x04, 0x2f
        /*0002*/ 	.short	(.L_1 - .L_0)
	.align		4
.L_0:
        /*0004*/ 	.word	index@(genPtrsKernel)
        /*0008*/ 	.word	0x0000000c


	//----- nvinfo : EIATTR_FRAME_SIZE
	.align		4
.L_1:
        /*000c*/ 	.byte	0x04, 0x11
        /*000e*/ 	.short	(.L_3 - .L_2)
	.align		4
.L_2:
        /*0010*/ 	.word	index@(genPtrsKernel)
        /*0014*/ 	.word	0x00000000


	//----- nvinfo : EIATTR_MIN_STACK_SIZE
	.align		4
.L_3:
        /*0018*/ 	.byte	0x04, 0x12
        /*001a*/ 	.short	(.L_5 - .L_4)
	.align		4
.L_4:
        /*001c*/ 	.word	index@(genPtrsKernel)
        /*0020*/ 	.word	0x00000000
.L_5:


//--------------------- .nv.compat                --------------------------
	.section	.nv.compat,"",@"SHT_CUDA_COMPAT_INFO"
	.align	4
        /*0000*/ 	.byte	0x02, 0x09, 0x00, 0x00, 0x02, 0x02, 0x01, 0x00, 0x02, 0x05, 0x05, 0x00, 0x03, 0x07, 0x01, 0x01
        /*0010*/ 	.byte	0x02, 0x03, 0x00, 0x00, 0x02, 0x06, 0x01, 0x00, 0x04, 0x0b, 0x08, 0x00, 0x09, 0x00, 0x00, 0x00
        /*0020*/ 	.byte	0x00, 0x00, 0x00, 0x00


//--------------------- .nv.info.genPtrsKernel    --------------------------
	.section	.nv.info.genPtrsKernel,"",@"SHT_CUDA_INFO"
	.sectionflags	@""
	.align	4


	//----- nvinfo : EIATTR_CUDA_API_VERSION
	.align		4
        /*0000*/ 	.byte	0x04, 0x37
        /*0002*/ 	.short	(.L_7 - .L_6)
.L_6:
        /*0004*/ 	.word	0x00000082


	//----- nvinfo : EIATTR_KPARAM_INFO
	.align		4
.L_7:
        /*0008*/ 	.byte	0x04, 0x17
        /*000a*/ 	.short	(.L_9 - .L_8)
.L_8:
        /*000c*/ 	.word	0x00000000
        /*0010*/ 	.short	0x0004
        /*0012*/ 	.short	0x001c
        /*0014*/ 	.byte	0x00, 0xf0, 0x11, 0x00


	//----- nvinfo : EIATTR_KPARAM_INFO
	.align		4
.L_9:
        /*0018*/ 	.byte	0x04, 0x17
        /*001a*/ 	.short	(.L_11 - .L_10)
.L_10:
        /*001c*/ 	.word	0x00000000
        /*0020*/ 	.short	0x0003
        /*0022*/ 	.short	0x0018
        /*0024*/ 	.byte	0x00, 0xf0, 0x11, 0x00


	//----- nvinfo : EIATTR_KPARAM_INFO
	.align		4
.L_11:
        /*0028*/ 	.byte	0x04, 0x17
        /*002a*/ 	.short	(.L_13 - .L_12)
.L_12:
        /*002c*/ 	.word	0x00000000
        /*0030*/ 	.short	0x0002
        /*0032*/ 	.short	0x0010
        /*0034*/ 	.byte	0x00, 0xf5, 0x21, 0x00


	//----- nvinfo : EIATTR_KPARAM_INFO
	.align		4
.L_13:
        /*0038*/ 	.byte	0x04, 0x17
        /*003a*/ 	.short	(.L_15 - .L_14)
.L_14:
        /*003c*/ 	.word	0x00000000
        /*0040*/ 	.short	0x0001
        /*0042*/ 	.short	0x0008
        /*0044*/ 	.byte	0x00, 0xf0, 0x11, 0x00


	//----- nvinfo : EIATTR_KPARAM_INFO
	.align		4
.L_15:
        /*0048*/ 	.byte	0x04, 0x17
        /*004a*/ 	.short	(.L_17 - .L_16)
.L_16:
        /*004c*/ 	.word	0x00000000
        /*0050*/ 	.short	0x0000
        /*0052*/ 	.short	0x0000
        /*0054*/ 	.byte	0x00, 0xf5, 0x21, 0x00


	//----- nvinfo : EIATTR_SPARSE_MMA_MASK
	.align		4
.L_17:
        /*0058*/ 	.byte	0x03, 0x50
        /*005a*/ 	.short	0x0000


	//----- nvinfo : EIATTR_MAXREG_COUNT
	.align		4
        /*005c*/ 	.byte	0x03, 0x1b
        /*005e*/ 	.short	0x00ff


	//----- nvinfo : EIATTR_MERCURY_ISA_VERSION
	.align		4
        /*0060*/ 	.byte	0x03, 0x5f
        /*0062*/ 	.short	0x0101


	//----- nvinfo : EIATTR_VRC_CTA_INIT_COUNT
	.align		4
        /*0064*/ 	.byte	0x02, 0x4a
	.zero		1
	.zero		1


	//----- nvinfo : EIATTR_EXIT_INSTR_OFFSETS
	.align		4
        /*0068*/ 	.byte	0x04, 0x1c
        /*006a*/ 	.short	(.L_19 - .L_18)


	//   ....[0]....
.L_18:
        /*006c*/ 	.word	0x00000070


	//   ....[1]....
        /*0070*/ 	.word	0x00000120


	//----- nvinfo : EIATTR_CBANK_PARAM_SIZE
	.align		4
.L_19:
        /*0074*/ 	.byte	0x03, 0x19
        /*0076*/ 	.short	0x0020


	//----- nvinfo : EIATTR_PARAM_CBANK
	.align		4
        /*0078*/ 	.byte	0x04, 0x0a
        /*007a*/ 	.short	(.L_21 - .L_20)
	.align		4
.L_20:
        /*007c*/ 	.word	index@(.nv.constant0.genPtrsKernel)
        /*0080*/ 	.short	0x0380
        /*0082*/ 	.short	0x0020


	//----- nvinfo : EIATTR_SW_WAR
	.align		4
.L_21:
        /*0084*/ 	.byte	0x04, 0x36
        /*0086*/ 	.short	(.L_23 - .L_22)
.L_22:
        /*0088*/ 	.word	0x00000008
.L_23:


//--------------------- .nv.callgraph             --------------------------
	.section	.nv.callgraph,"",@"SHT_CUDA_CALLGRAPH"
	.align	4
	.sectionentsize	8
	.align		4
        /*0000*/ 	.word	0x00000000
	.align		4
        /*0004*/ 	.word	0xffffffff
	.align		4
        /*0008*/ 	.word	0x00000000
	.align		4
        /*000c*/ 	.word	0xfffffffe
	.align		4
        /*0010*/ 	.word	0x00000000
	.align		4
        /*0014*/ 	.word	0xfffffffd
	.align		4
        /*0018*/ 	.word	0x00000000
	.align		4
        /*001c*/ 	.word	0xfffffffc


//--------------------- .text.genPtrsKernel       --------------------------
	.section	.text.genPtrsKernel,"ax",@progbits
	.align	128
        .global         genPtrsKernel
        .type           genPtrsKernel,@function
        .size           genPtrsKernel,(.L_x_1 - genPtrsKernel)
        .other          genPtrsKernel,@"STO_CUDA_ENTRY STV_DEFAULT"
genPtrsKernel:
.text.genPtrsKernel:
[----:B------:R-:W-:Y:S01]  /*0000*/  LDC R1, c[0x0][0x37c] ;  /* 0x0000df00ff017b82 */ /* 0x000fe20000000800 */
[----:B------:R-:W0:Y:S07]  /*0010*/  S2R R3, SR_TID.X ;  /* 0x0000000000037919 */ /* 0x000e2e0000002100 */
[----:B------:R-:W0:Y:S01]  /*0020*/  S2UR UR4, SR_CTAID.X ;  /* 0x00000000000479c3 */ /* 0x000e220000002500 */
[----:B------:R-:W1:Y:S07]  /*0030*/  LDCU UR5, c[0x0][0x39c] ;  /* 0x00007380ff0577ac */ /* 0x000e6e0008000800 */
[----:B------:R-:W0:Y:S02]  /*0040*/  LDC R0, c[0x0][0x360] ;  /* 0x0000d800ff007b82 */ /* 0x000e240000000800 */
[----:B0-----:R-:W-:-:S05]  /*0050*/  IMAD R0, R0, UR4, R3 ;  /* 0x0000000400007c24 */ /* 0x001fca000f8e0203 */
[----:B-1----:R-:W-:-:S13]  /*0060*/  ISETP.GE.AND P0, PT, R0, UR5, PT ;  /* 0x0000000500007c0c */ /* 0x002fda000bf06270 */
[----:B------:R-:W-:Y:S05]  /*0070*/  @P0 EXIT ;  /* 0x000000000000094d */ /* 0x000fea0003800000 */
[----:B------:R-:W0:Y:S01]  /*0080*/  LDC.64 R2, c[0x0][0x380] ;  /* 0x0000e000ff027b82 */ /* 0x000e220000000a00 */
[----:B------:R-:W1:Y:S01]  /*0090*/  LDCU UR6, c[0x0][0x388] ;  /* 0x00007100ff0677ac */ /* 0x000e620008000800 */
[----:B------:R-:W2:Y:S06]  /*00a0*/  LDCU UR7, c[0x0][0x398] ;  /* 0x00007300ff0777ac */ /* 0x000eac0008000800 */
[----:B------:R-:W3:Y:S01]  /*00b0*/  LDC.64 R4, c[0x0][0x390] ;  /* 0x0000e400ff047b82 */ /* 0x000ee20000000a00 */
[----:B------:R-:W4:Y:S01]  /*00c0*/  LDCU.64 UR4, c[0x0][0x358] ;  /* 0x00006b00ff0477ac */ /* 0x000f220008000a00 */
[----:B-1----:R-:W-:-:S02]  /*00d0*/  IMAD R7, R0, UR6, RZ ;  /* 0x0000000600077c24 */ /* 0x002fc4000f8e02ff */
[----:B--2---:R-:W-:Y:S02]  /*00e0*/  IMAD R9, R0, UR7, RZ ;  /* 0x0000000700097c24 */ /* 0x004fe4000f8e02ff */
[----:B0-----:R-:W-:-:S04]  /*00f0*/  IMAD.WIDE R2, R7, 0x8, R2 ;  /* 0x0000000807027825 */ /* 0x001fc800078e0202 */
[----:B---3--:R-:W-:-:S05]  /*0100*/  IMAD.WIDE R4, R9, 0x8, R4 ;  /* 0x0000000809047825 */ /* 0x008fca00078e0204 */
[----:B----4-:R-:W-:Y:S01]  /*0110*/  STG.E.64 desc[UR4][R4.64], R2 ;  /* 0x0000000204007986 */ /* 0x010fe2000c101b04 */
[----:B------:R-:W-:Y:S05]  /*0120*/  EXIT ;  /* 0x000000000000794d */ /* 0x000fea0003800000 */
.L_x_0:
[----:B------:R-:W-:-:S00]  /*0130*/  BRA `(.L_x_0) ;  /* 0xfffffffc00fc7947 */ /* 0x000fc0000383ffff */
[----:B------:R-:W-:-:S00]  /*0140*/  NOP ;  /* 0x0000000000007918 */ /* 0x000fc00000000000 */
        /* <DEDUP_REMOVED lines=11> */
.L_x_1:


//--------------------- .nv.shared.reserved.0     --------------------------
	.section	.nv.shared.reserved.0,"aw",@nobits
	.weak		__nv_reservedSMEM_offset_0_alias
	.size		__nv_reservedSMEM_offset_0_alias, 0, 64
	.other		__nv_reservedSMEM_offset_0_alias,@"STO_CUDA_RESERVED_SHARED STV_DEFAULT"
__nv_reservedSMEM_offset_0_alias:
	.zero		0
	.zero		64


//--------------------- .nv.constant0.genPtrsKernel --------------------------
	.section	.nv.constant0.genPtrsKernel,"a",@progbits
	.sectionflags	@""
	.align	4
.nv.constant0.genPtrsKernel:
	.zero		928


//--------------------- SYMBOLS --------------------------

	.type		.nv.reservedSmem.offset0,@object
	.size		.nv.reservedSmem.offset0,0x4
